//
// Generated by NVIDIA NVVM Compiler
//
// Compiler Build ID: CL-36424714
// Cuda compilation tools, release 13.0, V13.0.88
// Based on NVVM 20.0.0
//

.version 9.0
.target sm_100
.address_size 64

	// .globl	_Z13tma_3d_kernel14CUtensorMap_st
// _ZZ13tma_3d_kernel14CUtensorMap_stE11smem_buffer has been demoted
// _ZZ13tma_3d_kernel14CUtensorMap_stE3bar has been demoted

.visible .entry _Z13tma_3d_kernel14CUtensorMap_st(
	.param .align 128 .b8 _Z13tma_3d_kernel14CUtensorMap_st_param_0[128]
)
{
	.reg .pred 	%p<9>;
	.reg .b32 	%r<36>;
	.reg .b64 	%rd<20>;
	// demoted variable
	.shared .align 128 .b8 _ZZ13tma_3d_kernel14CUtensorMap_stE11smem_buffer[256];
	// demoted variable
	.shared .align 8 .b8 _ZZ13tma_3d_kernel14CUtensorMap_stE3bar[8];
	mov.b64 	%rd7, _Z13tma_3d_kernel14CUtensorMap_st_param_0;
	mov.u64 	%rd1, %rd7;
	mov.u32 	%r1, %tid.x;
	setp.ne.s32 	%p1, %r1, 0;
	@%p1 bra 	$L__BB0_2;
	mov.u32 	%r5, %ntid.x;
	mov.u32 	%r4, _ZZ13tma_3d_kernel14CUtensorMap_stE3bar;
	// begin inline asm
	mbarrier.init.shared.b64 [%r4], %r5;
	// end inline asm
	// begin inline asm
	fence.proxy.async.shared::cta; // 6.
	// end inline asm
$L__BB0_2:
	setp.ne.s32 	%p2, %r1, 0;
	bar.sync 	0;
	@%p2 bra 	$L__BB0_4;
	cvta.param.u64 	%rd9, %rd1;
	mov.u32 	%r8, _ZZ13tma_3d_kernel14CUtensorMap_stE11smem_buffer;
	mov.u32 	%r12, _ZZ13tma_3d_kernel14CUtensorMap_stE3bar;
	mov.b32 	%r11, 0;
	// begin inline asm
	cp.async.bulk.tensor.3d.shared::cluster.global.tile.mbarrier::complete_tx::bytes [%r8], [%rd9, {%r11, %r11, %r11}], [%r12];
	// end inline asm
	mov.b32 	%r14, 256;
	// begin inline asm
	mbarrier.arrive.expect_tx.release.cta.shared::cta.b64 %rd19, [%r12], %r14; // 8. 
	// end inline asm
	bra.uni 	$L__BB0_5;
$L__BB0_4:
	mov.u32 	%r6, _ZZ13tma_3d_kernel14CUtensorMap_stE3bar;
	mov.b32 	%r7, 1;
	// begin inline asm
	mbarrier.arrive.shared::cta.b64                             %rd19,  [%r6], %r7;    // 2. 
	// end inline asm
$L__BB0_5:
	mov.b32 	%r35, 0;
	// begin inline asm
	mov.u64 %rd11, %globaltimer;
	// end inline asm
	mov.u32 	%r17, _ZZ13tma_3d_kernel14CUtensorMap_stE3bar;
$L__BB0_6:
	// begin inline asm
	{
	.reg .pred p;
	mbarrier.try_wait.shared.b64 p, [%r17], %rd19;
	selp.b32 %r16, 1, 0, p;
	}
	// end inline asm
	setp.ne.s32 	%p3, %r16, 0;
	@%p3 bra 	$L__BB0_13;
	setp.gt.s32 	%p6, %r35, 15;
	@%p6 bra 	$L__BB0_9;
	add.s32 	%r35, %r35, 1;
	bra.uni 	$L__BB0_6;
$L__BB0_9:
	// begin inline asm
	mov.u64 %rd14, %globaltimer;
	// end inline asm
	sub.s64 	%rd6, %rd14, %rd11;
	setp.lt.s64 	%p7, %rd6, 4000000;
	@%p7 bra 	$L__BB0_11;
	mov.b32 	%r33, 1000000;
	// begin inline asm
	nanosleep.u32 %r33;
	// end inline asm
	bra.uni 	$L__BB0_6;
$L__BB0_11:
	setp.lt.s64 	%p8, %rd6, 40000;
	@%p8 bra 	$L__BB0_6;
	shr.s64 	%rd15, %rd6, 63;
	shr.u64 	%rd16, %rd15, 62;
	add.s64 	%rd17, %rd6, %rd16;
	shr.u64 	%rd18, %rd17, 2;
	cvt.u32.u64 	%r34, %rd18;
	// begin inline asm
	nanosleep.u32 %r34;
	// end inline asm
	bra.uni 	$L__BB0_6;
$L__BB0_13:
	setp.gt.u32 	%p4, %r1, 63;
	@%p4 bra 	$L__BB0_15;
	shl.b32 	%r18, %r1, 2;
	and.b32  	%r19, %r18, 4032;
	mov.u32 	%r20, _ZZ13tma_3d_kernel14CUtensorMap_stE11smem_buffer;
	add.s32 	%r21, %r20, %r19;
	and.b32  	%r22, %r18, 48;
	add.s32 	%r23, %r21, %r22;
	and.b32  	%r24, %r18, 12;
	add.s32 	%r25, %r23, %r24;
	ld.shared.u32 	%r26, [%r25];
	add.s32 	%r27, %r26, 1;
	st.shared.u32 	[%r25], %r27;
$L__BB0_15:
	setp.ne.s32 	%p5, %r1, 0;
	// begin inline asm
	fence.proxy.async.shared::cta; // 6.
	// end inline asm
	bar.sync 	0;
	@%p5 bra 	$L__BB0_17;
	cvta.param.u64 	%rd13, %rd1;
	mov.u32 	%r31, _ZZ13tma_3d_kernel14CUtensorMap_stE11smem_buffer;
	mov.b32 	%r30, 0;
	// begin inline asm
	cp.async.bulk.tensor.3d.global.shared::cta.tile.bulk_group [%rd13, {%r30, %r30, %r30}], [%r31];
	// end inline asm
	// begin inline asm
	cp.async.bulk.commit_group;
	// end inline asm
	// begin inline asm
	cp.async.bulk.wait_group.read 0;
	// end inline asm
	// begin inline asm
	mbarrier.inval.shared.b64 [%r17];
	// end inline asm
$L__BB0_17:
	ret;

}


// ===== COMPILED SASS (sm_100) =====

	.target	sm_100

	.elftype	@"ET_EXEC"


//--------------------- .note.nv.tkinfo           --------------------------
	.section	.note.nv.tkinfo,"",@"SHT_NOTE"
	.sectionflags	@"SHF_NOTE_NV_TKINFO"
	.tkinfo
        /*0018*/ 	.word	0x00000002
        /*0030*/ 	.string	""
        /*0030*/ 	.string	"ptxas"
        /*0030*/ 	.string	"Cuda compilation tools, release 13.0, V13.0.88"
        /*0030*/ 	.string	"Build cuda_13.0.r13.0/compiler.36424714_0"
        /*0030*/ 	.string	"-arch sm_100 -m 64 "



//--------------------- .note.nv.cuinfo           --------------------------
	.section	.note.nv.cuinfo,"",@"SHT_NOTE"
	.sectionflags	@"SHF_NOTE_NV_CUINFO"
        /*0018*/ 	.short	0x0002
        /*001a*/ 	.short	0x0064
        /*001c*/ 	.short	0x0082
	.zero		2


//--------------------- .nv.info                  --------------------------
	.section	.nv.info,"",@"SHT_CUDA_INFO"
	.align	4


	//----- nvinfo : EIATTR_REGCOUNT
	.align		4
        /*0000*/ 	.byte	0x04, 0x2f
        /*0002*/ 	.short	(.L_1 - .L_0)
	.align		4
.L_0:
        /*0004*/ 	.word	index@(_Z13tma_3d_kernel14CUtensorMap_st)
        /*0008*/ 	.word	0x0000000e


	//----- nvinfo : EIATTR_FRAME_SIZE
	.align		4
.L_1:
        /*000c*/ 	.byte	0x04, 0x11
        /*000e*/ 	.short	(.L_3 - .L_2)
	.align		4
.L_2:
        /*0010*/ 	.word	index@(_Z13tma_3d_kernel14CUtensorMap_st)
        /*0014*/ 	.word	0x00000000


	//----- nvinfo : EIATTR_MIN_STACK_SIZE
	.align		4
.L_3:
        /*0018*/ 	.byte	0x04, 0x12
        /*001a*/ 	.short	(.L_5 - .L_4)
	.align		4
.L_4:
        /*001c*/ 	.word	index@(_Z13tma_3d_kernel14CUtensorMap_st)
        /*0020*/ 	.word	0x00000000
.L_5:


//--------------------- .nv.compat                --------------------------
	.section	.nv.compat,"",@"SHT_CUDA_COMPAT_INFO"
	.align	4
        /*0000*/ 	.byte	0x02, 0x09, 0x00, 0x00, 0x02, 0x02, 0x02, 0x00, 0x02, 0x05, 0x05, 0x00, 0x03, 0x07, 0x01, 0x01
        /*0010*/ 	.byte	0x02, 0x03, 0x01, 0x00, 0x02, 0x06, 0x01, 0x00, 0x04, 0x0b, 0x08, 0x00, 0x09, 0x00, 0x00, 0x00
        /*0020*/ 	.byte	0x00, 0x00, 0x00, 0x00


//--------------------- .nv.info._Z13tma_3d_kernel14CUtensorMap_st --------------------------
	.section	.nv.info._Z13tma_3d_kernel14CUtensorMap_st,"",@"SHT_CUDA_INFO"
	.sectionflags	@""
	.align	4


	//----- nvinfo : EIATTR_CUDA_API_VERSION
	.align		4
        /*0000*/ 	.byte	0x04, 0x37
        /*0002*/ 	.short	(.L_7 - .L_6)
.L_6:
        /*0004*/ 	.word	0x00000082


	//----- nvinfo : EIATTR_KPARAM_INFO
	.align		4
.L_7:
        /*0008*/ 	.byte	0x04, 0x17
        /*000a*/ 	.short	(.L_9 - .L_8)
.L_8:
        /*000c*/ 	.word	0x00000000
        /*0010*/ 	.short	0x0000
        /*0012*/ 	.short	0x0000
        /*0014*/ 	.byte	0x00, 0xf0, 0x01, 0x02


	//----- nvinfo : EIATTR_SPARSE_MMA_MASK
	.align		4
.L_9:
        /*0018*/ 	.byte	0x03, 0x50
        /*001a*/ 	.short	0x0000


	//----- nvinfo : EIATTR_MAXREG_COUNT
	.align		4
        /*001c*/ 	.byte	0x03, 0x1b
        /*001e*/ 	.short	0x00ff


	//----- nvinfo : EIATTR_NUM_BARRIERS
	.align		4
        /*0020*/ 	.byte	0x02, 0x4c
        /*0022*/ 	.byte	0x01
	.zero		1


	//----- nvinfo : EIATTR_MERCURY_ISA_VERSION
	.align		4
        /*0024*/ 	.byte	0x03, 0x5f
        /*0026*/ 	.short	0x0101


	//----- nvinfo : EIATTR_VRC_CTA_INIT_COUNT
	.align		4
        /*0028*/ 	.byte	0x02, 0x4a
	.zero		1
	.zero		1


	//----- nvinfo : EIATTR_MBARRIER_INSTR_OFFSETS
	.align		4
        /*002c*/ 	.byte	0x04, 0x39
        /*002e*/ 	.short	(.L_11 - .L_10)


	//   ....[0]....
.L_10:
        /*0030*/ 	.word	0x000000e0
        /*0034*/ 	.word	0x000000ff
        /*0038*/ 	.word	0x00000000
        /*003c*/ 	.short	0x0100
        /*003e*/ 	.byte	0x06
	.zero		1


	//   ....[1]....
        /*0040*/ 	.word	0x000002e0
        /*0044*/ 	.word	0x0000000b
        /*0048*/ 	.word	0x00000000
        /*004c*/ 	.short	0x0101
        /*004e*/ 	.byte	0xff
	.zero		1


	//   ....[2]....
        /*0050*/ 	.word	0x00000310
        /*0054*/ 	.word	0x0000000b
        /*0058*/ 	.word	0x00000000
        /*005c*/ 	.short	0x0109
        /*005e*/ 	.byte	0xff
	.zero		1


	//   ....[3]....
        /*0060*/ 	.word	0x000004c0
        /*0064*/ 	.word	0x0000000b
        /*0068*/ 	.word	0x00000000
        /*006c*/ 	.short	0x0109
        /*006e*/ 	.byte	0xff
	.zero		1


	//   ....[4]....
        /*0070*/ 	.word	0x000006f0
        /*0074*/ 	.word	0x0000000b
        /*0078*/ 	.word	0x00000000
        /*007c*/ 	.short	0x0108
        /*007e*/ 	.byte	0xff
	.zero		1


	//----- nvinfo : EIATTR_NUM_MBARRIERS
	.align		4
.L_11:
        /*0080*/ 	.byte	0x03, 0x38
        /*0082*/ 	.short	0x0001


	//----- nvinfo : EIATTR_EXIT_INSTR_OFFSETS
	.align		4
        /*0084*/ 	.byte	0x04, 0x1c
        /*0086*/ 	.short	(.L_13 - .L_12)


	//   ....[0]....
.L_12:
        /*0088*/ 	.word	0x00000640


	//   ....[1]....
        /*008c*/ 	.word	0x00000700


	//----- nvinfo : EIATTR_CRS_STACK_SIZE
	.align		4
.L_13:
        /*0090*/ 	.byte	0x04, 0x1e
        /*0092*/ 	.short	(.L_15 - .L_14)
.L_14:
        /*0094*/ 	.word	0x00000000


	//----- nvinfo : EIATTR_CBANK_PARAM_SIZE
	.align		4
.L_15:
        /*0098*/ 	.byte	0x03, 0x19
        /*009a*/ 	.short	0x0080


	//----- nvinfo : EIATTR_PARAM_CBANK
	.align		4
        /*009c*/ 	.byte	0x04, 0x0a
        /*009e*/ 	.short	(.L_17 - .L_16)
	.align		4
.L_16:
        /*00a0*/ 	.word	index@(.nv.constant0._Z13tma_3d_kernel14CUtensorMap_st)
        /*00a4*/ 	.short	0x0380
        /*00a6*/ 	.short	0x0080


	//----- nvinfo : EIATTR_SW_WAR
	.align		4
.L_17:
        /*00a8*/ 	.byte	0x04, 0x36
        /*00aa*/ 	.short	(.L_19 - .L_18)
.L_18:
        /*00ac*/ 	.word	0x00000008
.L_19:


//--------------------- .nv.callgraph             --------------------------
	.section	.nv.callgraph,"",@"SHT_CUDA_CALLGRAPH"
	.align	4
	.sectionentsize	8
	.align		4
        /*0000*/ 	.word	0x00000000
	.align		4
        /*0004*/ 	.word	0xffffffff
	.align		4
        /*0008*/ 	.word	0x00000000
	.align		4
        /*000c*/ 	.word	0xfffffffe
	.align		4
        /*0010*/ 	.word	0x00000000
	.align		4
        /*0014*/ 	.word	0xfffffffd
	.align		4
        /*0018*/ 	.word	0x00000000
	.align		4
        /*001c*/ 	.word	0xfffffffc


//--------------------- .text._Z13tma_3d_kernel14CUtensorMap_st --------------------------
	.section	.text._Z13tma_3d_kernel14CUtensorMap_st,"ax",@progbits
	.align	128
        .global         _Z13tma_3d_kernel14CUtensorMap_st
        .type           _Z13tma_3d_kernel14CUtensorMap_st,@function
        .size           _Z13tma_3d_kernel14CUtensorMap_st,(.L_x_15 - _Z13tma_3d_kernel14CUtensorMap_st)
        .other          _Z13tma_3d_kernel14CUtensorMap_st,@"STO_CUDA_ENTRY STV_DEFAULT"
_Z13tma_3d_kernel14CUtensorMap_st:
.text._Z13tma_3d_kernel14CUtensorMap_st:
[----:B------:R-:W-:Y:S01]  /*0000*/  LDC R1, c[0x0][0x37c] ;  /* 0x0000df00ff017b82 */ /* 0x000fe20000000800 */
[----:B------:R-:W1:Y:S01]  /*0010*/  S2R R0, SR_TID.X ;  /* 0x0000000000007919 */ /* 0x000e620000002100 */
[----:B------:R-:W-:Y:S01]  /*0020*/  BSSY.RECONVERGENT B0, `(.L_x_0) ;  /* 0x000000f000007945 */ /* 0x000fe20003800200 */
[----:B-1----:R-:W-:-:S13]  /*0030*/  ISETP.NE.AND P0, PT, R0, RZ, PT ;  /* 0x000000ff0000720c */ /* 0x002fda0003f05270 */
[----:B------:R-:W-:Y:S05]  /*0040*/  @P0 BRA `(.L_x_1) ;  /* 0x0000000000300947 */ /* 0x000fea0003800000 */
[----:B------:R-:W1:Y:S01]  /*0050*/  S2UR UR7, SR_CgaCtaId ;  /* 0x00000000000779c3 */ /* 0x000e620000008800 */
[----:B------:R-:W2:Y:S01]  /*0060*/  LDCU UR5, c[0x0][0x360] ;  /* 0x00006c00ff0577ac */ /* 0x000ea20008000800 */
[----:B------:R-:W-:Y:S02]  /*0070*/  UMOV UR4, 0x400 ;  /* 0x0000040000047882 */ /* 0x000fe40000000000 */
[----:B------:R-:W-:Y:S02]  /*0080*/  UIADD3 UR6, UPT, UPT, UR4, 0x100, URZ ;  /* 0x0000010004067890 */ /* 0x000fe4000fffe0ff */
[----:B--2---:R-:W-:-:S04]  /*0090*/  UIADD3 UR4, UPT, UPT, -UR5, 0x100000, URZ ;  /* 0x0010000005047890 */ /* 0x004fc8000fffe1ff */
[----:B------:R-:W-:Y:S02]  /*00a0*/  USHF.L.U32 UR5, UR4, 0xb, URZ ;  /* 0x0000000b04057899 */ /* 0x000fe400080006ff */
[----:B------:R-:W-:Y:S02]  /*00b0*/  USHF.L.U32 UR4, UR4, 0x1, URZ ;  /* 0x0000000104047899 */ /* 0x000fe400080006ff */
[----:B-1----:R-:W-:Y:S01]  /*00c0*/  ULEA UR6, UR7, UR6, 0x18 ;  /* 0x0000000607067291 */ /* 0x002fe2000f8ec0ff */
[----:B------:R-:W1:Y:S11]  /*00d0*/  FENCE.VIEW.ASYNC.S ;  /* 0x00000000000073c6 */ /* 0x000e760000000000 */
[----:B-1----:R1:W2:Y:S02]  /*00e0*/  SYNCS.EXCH.64 URZ, [UR6], UR4 ;  /* 0x0000000406ff75b2 */ /* 0x0022a40008000100 */
[----:B--2---:R2:W-:Y:S06]  /*00f0*/  MEMBAR.ALL.CTA ;  /* 0x0000000000007992 */ /* 0x0045ec0000008000 */
[----:B--2---:R-:W2:Y:S02]  /*0100*/  FENCE.VIEW.ASYNC.S ;  /* 0x00000000000073c6 */ /* 0x004ea40000000000 */
.L_x_1:
[----:B-1----:R-:W-:Y:S05]  /*0110*/  BSYNC.RECONVERGENT B0 ;  /* 0x0000000000007941 */ /* 0x002fea0003800200 */
.L_x_0:
[----:B--2---:R-:W-:Y:S06]  /*0120*/  BAR.SYNC.DEFER_BLOCKING 0x0 ;  /* 0x0000000000007b1d */ /* 0x004fec0000010000 */
[----:B------:R-:W-:Y:S04]  /*0130*/  BSSY.RECONVERGENT B0, `(.L_x_2) ;  /* 0x000001c000007945 */ /* 0x000fe80003800200 */
[----:B------:R-:W-:Y:S05]  /*0140*/  @P0 BRA `(.L_x_3) ;  /* 0x0000000000500947 */ /* 0x000fea0003800000 */
[----:B------:R-:W1:Y:S01]  /*0150*/  S2UR UR4, SR_CgaCtaId ;  /* 0x00000000000479c3 */ /* 0x000e620000008800 */
[----:B------:R-:W-:Y:S01]  /*0160*/  UMOV UR8, 0x400 ;  /* 0x0000040000087882 */ /* 0x000fe20000000000 */
[----:B------:R-:W-:Y:S01]  /*0170*/  PLOP3.LUT P0, PT, PT, PT, PT, 0x80, 0x8 ;  /* 0x000000000008781c */ /* 0x000fe20003f0f070 */
[----:B------:R-:W-:Y:S01]  /*0180*/  UIADD3 UR5, UPT, UPT, UR8, 0x100, URZ ;  /* 0x0000010008057890 */ /* 0x000fe2000fffe0ff */
[----:B------:R-:W2:Y:S01]  /*0190*/  LDCU.64 UR6, c[0x0][0x348] ;  /* 0x00006900ff0677ac */ /* 0x000ea20008000a00 */
[----:B------:R-:W-:Y:S01]  /*01a0*/  UMOV UR10, URZ ;  /* 0x000000ff000a7c82 */ /* 0x000fe20008000000 */
[----:B------:R-:W-:Y:S01]  /*01b0*/  UMOV UR11, URZ ;  /* 0x000000ff000b7c82 */ /* 0x000fe20008000000 */
[----:B------:R-:W-:Y:S01]  /*01c0*/  UMOV UR12, URZ ;  /* 0x000000ff000c7c82 */ /* 0x000fe20008000000 */
[----:B-1----:R-:W-:Y:S02]  /*01d0*/  ULEA UR5, UR4, UR5, 0x18 ;  /* 0x0000000504057291 */ /* 0x002fe4000f8ec0ff */
[----:B------:R-:W-:-:S04]  /*01e0*/  ULEA UR8, UR4, UR8, 0x18 ;  /* 0x0000000804087291 */ /* 0x000fc8000f8ec0ff */
[----:B------:R-:W-:-:S05]  /*01f0*/  IMAD.U32 R11, RZ, RZ, UR5 ;  /* 0x00000005ff0b7e24 */ /* 0x000fca000f8e00ff */
[----:B--2---:R-:W-:-:S15]  /*0200*/  R2UR UR9, R11 ;  /* 0x000000000b0972ca */ /* 0x004fde00000e0000 */
.L_x_4:
[----:B------:R-:W-:Y:S01]  /*0210*/  @P0 ELECT P1, URZ, PT ;  /* 0x0000000000ff082f */ /* 0x000fe20003820000 */
[----:B------:R1:W-:-:S12]  /*0220*/  UTMALDG.3D [UR8], [UR6] ;  /* 0x00000008060075b4 */ /* 0x0003d80008010000 */
[----:B------:R-:W-:Y:S02]  /*0230*/  @P1 PLOP3.LUT P0, PT, P1, PT, PT, 0x8, 0x80 ;  /* 0x000000000080181c */ /* 0x000fe40000f0e170 */
[----:B------:R-:W-:-:S11]  /*0240*/  PLOP3.LUT P1, PT, PT, PT, PT, 0x8, 0x80 ;  /* 0x000000000080781c */ /* 0x000fd60003f2e170 */
[----:B-1----:R-:W-:Y:S05]  /*0250*/  @P0 BRA.U.ANY `(.L_x_4) ;  /* 0xfffffffd00ec0947 */ /* 0x002fea000393ffff */
[----:B------:R-:W-:-:S06]  /*0260*/  IMAD.MOV.U32 R2, RZ, RZ, 0x100 ;  /* 0x00000100ff027424 */ /* 0x000fcc00078e00ff */
[----:B------:R3:W4:Y:S01]  /*0270*/  SYNCS.ARRIVE.TRANS64 R2, [R11+URZ], R2 ;  /* 0x000000020b0279a7 */ /* 0x00072200080000ff */
[----:B------:R-:W-:Y:S05]  /*0280*/  BRA `(.L_x_5) ;  /* 0x0000000000187947 */ /* 0x000fea0003800000 */
.L_x_3:
[----:B------:R-:W1:Y:S01]  /*0290*/  S2UR UR5, SR_CgaCtaId ;  /* 0x00000000000579c3 */ /* 0x000e620000008800 */
[----:B------:R-:W-:Y:S02]  /*02a0*/  UMOV UR4, 0x400 ;  /* 0x0000040000047882 */ /* 0x000fe40000000000 */
[----:B------:R-:W-:-:S04]  /*02b0*/  UIADD3 UR4, UPT, UPT, UR4, 0x100, URZ ;  /* 0x0000010004047890 */ /* 0x000fc8000fffe0ff */
[----:B-1----:R-:W-:-:S06]  /*02c0*/  ULEA UR4, UR5, UR4, 0x18 ;  /* 0x0000000405047291 */ /* 0x002fcc000f8ec0ff */
[----:B------:R-:W-:-:S04]  /*02d0*/  IMAD.U32 R11, RZ, RZ, UR4 ;  /* 0x00000004ff0b7e24 */ /* 0x000fc8000f8e00ff */
[----:B------:R1:W2:Y:S03]  /*02e0*/  SYNCS.ARRIVE.TRANS64.A1T0 R2, [R11+URZ], RZ ;  /* 0x000000ff0b0279a7 */ /* 0x0002a600081000ff */
.L_x_5:
[----:B------:R-:W-:Y:S05]  /*02f0*/  BSYNC.RECONVERGENT B0 ;  /* 0x0000000000007941 */ /* 0x000fea0003800200 */
.L_x_2:
[----:B------:R-:W-:Y:S01]  /*0300*/  CS2R R4, SR_GLOBALTIMERLO ;  /* 0x0000000000047805 */ /* 0x000fe20000015200 */
[----:B--2-4-:R-:W2:Y:S01]  /*0310*/  SYNCS.PHASECHK.TRANS64.TRYWAIT P0, [R11+URZ], R3 ;  /* 0x000000030b0075a7 */ /* 0x014ea200080011ff */
[----:B------:R-:W-:Y:S04]  /*0320*/  BSSY B0, `(.L_x_6) ;  /* 0x000001c000007945 */ /* 0x000fe80003800000 */
[----:B--2---:R-:W-:Y:S05]  /*0330*/  @P0 BRA `(.L_x_7) ;  /* 0x0000000000680947 */ /* 0x004fea0003800000 */
[----:B------:R-:W-:-:S07]  /*0340*/  IMAD.MOV.U32 R8, RZ, RZ, RZ ;  /* 0x000000ffff087224 */ /* 0x000fce00078e00ff */
.L_x_11:
[C---:B------:R-:W-:Y:S01]  /*0350*/  ISETP.GT.AND P0, PT, R8.reuse, 0xf, PT ;  /* 0x0000000f0800780c */ /* 0x040fe20003f04270 */
[----:B------:R-:W-:Y:S05]  /*0360*/  YIELD ;  /* 0x0000000000007946 */ /* 0x000fea0003800000 */
[----:B------:R-:W-:Y:S07]  /*0370*/  BSSY B1, `(.L_x_8) ;  /* 0x0000014000017945 */ /* 0x000fee0003800000 */
[----:B------:R-:W-:Y:S01]  /*0380*/  @!P0 VIADD R8, R8, 0x1 ;  /* 0x0000000108088836 */ /* 0x000fe20000000000 */
[----:B------:R-:W-:Y:S06]  /*0390*/  @!P0 BRA `(.L_x_9) ;  /* 0x0000000000448947 */ /* 0x000fec0003800000 */
[----:B------:R-:W-:-:S06]  /*03a0*/  CS2R R6, SR_GLOBALTIMERLO ;  /* 0x0000000000067805 */ /* 0x000fcc0000015200 */
[----:B------:R-:W-:-:S05]  /*03b0*/  IADD3 R9, P0, PT, -R4, R6, RZ ;  /* 0x0000000604097210 */ /* 0x000fca0007f1e1ff */
[----:B------:R-:W-:Y:S01]  /*03c0*/  IMAD.X R7, R7, 0x1, ~R5, P0 ;  /* 0x0000000107077824 */ /* 0x000fe200000e0e05 */
[----:B------:R-:W-:-:S04]  /*03d0*/  ISETP.GE.U32.AND P0, PT, R9, 0x3d0900, PT ;  /* 0x003d09000900780c */ /* 0x000fc80003f06070 */
[----:B------:R-:W-:-:S13]  /*03e0*/  ISETP.GE.AND.EX P0, PT, R7, RZ, PT, P0 ;  /* 0x000000ff0700720c */ /* 0x000fda0003f06300 */
[----:B------:R-:W-:Y:S05]  /*03f0*/  @!P0 BRA `(.L_x_10) ;  /* 0x0000000000088947 */ /* 0x000fea0003800000 */
[----:B------:R-:W-:Y:S05]  /*0400*/  NANOSLEEP 0xf4240 ;  /* 0x000f42400000795d */ /* 0x000fea0003800000 */
[----:B------:R-:W-:Y:S05]  /*0410*/  BRA `(.L_x_9) ;  /* 0x0000000000247947 */ /* 0x000fea0003800000 */
.L_x_10:
[----:B------:R-:W-:-:S04]  /*0420*/  ISETP.GE.U32.AND P0, PT, R9, 0x9c40, PT ;  /* 0x00009c400900780c */ /* 0x000fc80003f06070 */
[----:B------:R-:W-:-:S13]  /*0430*/  ISETP.GE.AND.EX P0, PT, R7, RZ, PT, P0 ;  /* 0x000000ff0700720c */ /* 0x000fda0003f06300 */
[----:B------:R-:W-:Y:S05]  /*0440*/  @!P0 BRA `(.L_x_9) ;  /* 0x0000000000188947 */ /* 0x000fea0003800000 */
[----:B------:R-:W-:-:S04]  /*0450*/  SHF.R.S32.HI R6, RZ, 0x1f, R7 ;  /* 0x0000001fff067819 */ /* 0x000fc80000011407 */
[----:B------:R-:W-:-:S05]  /*0460*/  LEA.HI R6, P0, R6, R9, RZ, 0x2 ;  /* 0x0000000906067211 */ /* 0x000fca00078110ff */
[----:B------:R-:W-:-:S05]  /*0470*/  IMAD.X R7, RZ, RZ, R7, P0 ;  /* 0x000000ffff077224 */ /* 0x000fca00000e0607 */
[----:B------:R-:W-:-:S04]  /*0480*/  SHF.R.U64 R6, R6, 0x2, R7 ;  /* 0x0000000206067819 */ /* 0x000fc80000001207 */
[----:B------:R-:W-:Y:S05]  /*0490*/  NANOSLEEP R6 ;  /* 0x000000060000735d */ /* 0x000fea0003800000 */
[----:B------:R-:W-:Y:S01]  /*04a0*/  NOP ;  /* 0x0000000000007918 */ /* 0x000fe20000000000 */
.L_x_9:
[----:B------:R-:W-:Y:S05]  /*04b0*/  BSYNC B1 ;  /* 0x0000000000017941 */ /* 0x000fea0003800000 */
.L_x_8:
[----:B------:R-:W2:Y:S02]  /*04c0*/  SYNCS.PHASECHK.TRANS64.TRYWAIT P0, [R11+URZ], R3 ;  /* 0x000000030b0075a7 */ /* 0x000ea400080011ff */
[----:B--2---:R-:W-:Y:S05]  /*04d0*/  @!P0 BRA `(.L_x_11) ;  /* 0xfffffffc009c8947 */ /* 0x004fea000383ffff */
.L_x_7:
[----:B------:R-:W-:Y:S05]  /*04e0*/  BSYNC B0 ;  /* 0x0000000000007941 */ /* 0x000fea0003800000 */
.L_x_6:
[C---:B------:R-:W-:Y:S01]  /*04f0*/  ISETP.GT.U32.AND P0, PT, R0.reuse, 0x3f, PT ;  /* 0x0000003f0000780c */ /* 0x040fe20003f04070 */
[----:B------:R-:W-:Y:S01]  /*0500*/  BSSY.RECONVERGENT B0, `(.L_x_12) ;  /* 0x000000f000007945 */ /* 0x000fe20003800200 */
[----:B------:R-:W-:-:S11]  /*0510*/  ISETP.NE.AND P1, PT, R0, RZ, PT ;  /* 0x000000ff0000720c */ /* 0x000fd60003f25270 */
[----:B------:R-:W-:Y:S05]  /*0520*/  @P0 BRA `(.L_x_13) ;  /* 0x0000000000300947 */ /* 0x000fea0003800000 */
[----:B------:R-:W2:Y:S01]  /*0530*/  S2UR UR5, SR_CgaCtaId ;  /* 0x00000000000579c3 */ /* 0x000ea20000008800 */
[----:B------:R-:W-:Y:S01]  /*0540*/  IMAD.SHL.U32 R0, R0, 0x4, RZ ;  /* 0x0000000400007824 */ /* 0x000fe200078e00ff */
[----:B------:R-:W-:-:S04]  /*0550*/  UMOV UR4, 0x400 ;  /* 0x0000040000047882 */ /* 0x000fc80000000000 */
[C---:B------:R-:W-:Y:S02]  /*0560*/  LOP3.LUT R2, R0.reuse, 0xfc0, RZ, 0xc0, !PT ;  /* 0x00000fc000027812 */ /* 0x040fe400078ec0ff */
[C---:B------:R-:W-:Y:S02]  /*0570*/  LOP3.LUT R3, R0.reuse, 0x30, RZ, 0xc0, !PT ;  /* 0x0000003000037812 */ /* 0x040fe400078ec0ff */
[----:B------:R-:W-:Y:S01]  /*0580*/  LOP3.LUT R5, R0, 0xc, RZ, 0xc0, !PT ;  /* 0x0000000c00057812 */ /* 0x000fe200078ec0ff */
[----:B--2---:R-:W-:-:S06]  /*0590*/  ULEA UR4, UR5, UR4, 0x18 ;  /* 0x0000000405047291 */ /* 0x004fcc000f8ec0ff */
[----:B------:R-:W-:-:S05]  /*05a0*/  IADD3 R2, PT, PT, R3, UR4, R2 ;  /* 0x0000000403027c10 */ /* 0x000fca000fffe002 */
[----:B------:R-:W-:-:S05]  /*05b0*/  IMAD.IADD R2, R2, 0x1, R5 ;  /* 0x0000000102027824 */ /* 0x000fca00078e0205 */
[----:B------:R-:W2:Y:S02]  /*05c0*/  LDS R0, [R2] ;  /* 0x0000000002007984 */ /* 0x000ea40000000800 */
[----:B--2---:R-:W-:-:S05]  /*05d0*/  VIADD R3, R0, 0x1 ;  /* 0x0000000100037836 */ /* 0x004fca0000000000 */
[----:B------:R2:W-:Y:S02]  /*05e0*/  STS [R2], R3 ;  /* 0x0000000302007388 */ /* 0x0005e40000000800 */
.L_x_13:
[----:B------:R-:W-:Y:S05]  /*05f0*/  BSYNC.RECONVERGENT B0 ;  /* 0x0000000000007941 */ /* 0x000fea0003800200 */
.L_x_12:
[----:B------:R4:W-:Y:S06]  /*0600*/  MEMBAR.ALL.CTA ;  /* 0x0000000000007992 */ /* 0x0009ec0000008000 */
[----:B----4-:R-:W4:Y:S01]  /*0610*/  FENCE.VIEW.ASYNC.S ;  /* 0x00000000000073c6 */ /* 0x010f220000000000 */
[----:B------:R-:W-:Y:S05]  /*0620*/  WARPSYNC.ALL ;  /* 0x0000000000007948 */ /* 0x000fea0003800000 */
[----:B----4-:R-:W-:Y:S06]  /*0630*/  BAR.SYNC.DEFER_BLOCKING 0x0 ;  /* 0x0000000000007b1d */ /* 0x010fec0000010000 */
[----:B------:R-:W-:Y:S05]  /*0640*/  @P1 EXIT ;  /* 0x000000000000194d */ /* 0x000fea0003800000 */
[----:B------:R-:W4:Y:S01]  /*0650*/  S2UR UR5, SR_CgaCtaId ;  /* 0x00000000000579c3 */ /* 0x000f220000008800 */
[----:B------:R-:W5:Y:S01]  /*0660*/  LDCU.64 UR8, c[0x0][0x348] ;  /* 0x00006900ff0877ac */ /* 0x000f620008000a00 */
[----:B------:R-:W-:Y:S01]  /*0670*/  UMOV UR4, 0x400 ;  /* 0x0000040000047882 */ /* 0x000fe20000000000 */
[----:B------:R-:W-:Y:S01]  /*0680*/  UMOV UR6, URZ ;  /* 0x000000ff00067c82 */ /* 0x000fe20008000000 */
[----:B------:R-:W-:Y:S01]  /*0690*/  UMOV UR7, URZ ;  /* 0x000000ff00077c82 */ /* 0x000fe20008000000 */
[----:B----4-:R-:W-:-:S03]  /*06a0*/  ULEA UR4, UR5, UR4, 0x18 ;  /* 0x0000000405047291 */ /* 0x010fc6000f8ec0ff */
[----:B------:R-:W-:-:S06]  /*06b0*/  UMOV UR5, URZ ;  /* 0x000000ff00057c82 */ /* 0x000fcc0008000000 */
[----:B-----5:R4:W-:Y:S01]  /*06c0*/  UTMASTG.3D [UR4], [UR8] ;  /* 0x00000004080073b5 */ /* 0x0209e20008010000 */
[----:B------:R0:W-:Y:S01]  /*06d0*/  UTMACMDFLUSH ;  /* 0x00000000000079b7 */ /* 0x0001e20000000000 */
[----:B------:R-:W-:-:S04]  /*06e0*/  DEPBAR.LE SB0, 0x0 ;  /* 0x000080000000791a */ /* 0x000fc80000000000 */
[----:B------:R-:W-:Y:S01]  /*06f0*/  SYNCS.CCTL.IV [R11+URZ] ;  /* 0x000000000b0079b1 */ /* 0x000fe200080000ff */
[----:B----4-:R-:W-:Y:S05]  /*0700*/  EXIT ;  /* 0x000000000000794d */ /* 0x010fea0003800000 */
.L_x_14:
[----:B------:R-:W-:-:S00]  /*0710*/  BRA `(.L_x_14) ;  /* 0xfffffffc00fc7947 */ /* 0x000fc0000383ffff */
[----:B------:R-:W-:-:S00]  /*0720*/  NOP ;  /* 0x0000000000007918 */ /* 0x000fc00000000000 */
        /* <DEDUP_REMOVED lines=13> */
.L_x_15:


//--------------------- .nv.shared._Z13tma_3d_kernel14CUtensorMap_st --------------------------
	.section	.nv.shared._Z13tma_3d_kernel14CUtensorMap_st,"aw",@nobits
	.sectionflags	@""
	.align	128
.nv.shared._Z13tma_3d_kernel14CUtensorMap_st:
	.zero		1288


//--------------------- .nv.shared.reserved.0     --------------------------
	.section	.nv.shared.reserved.0,"aw",@nobits
	.weak		__nv_reservedSMEM_offset_0_alias
	.size		__nv_reservedSMEM_offset_0_alias, 0, 64
	.other		__nv_reservedSMEM_offset_0_alias,@"STO_CUDA_RESERVED_SHARED STV_DEFAULT"
__nv_reservedSMEM_offset_0_alias:
	.zero		0
	.zero		64


//--------------------- .nv.constant0._Z13tma_3d_kernel14CUtensorMap_st --------------------------
	.section	.nv.constant0._Z13tma_3d_kernel14CUtensorMap_st,"a",@progbits
	.sectionflags	@""
	.align	4
.nv.constant0._Z13tma_3d_kernel14CUtensorMap_st:
	.zero		1024


//--------------------- SYMBOLS --------------------------

	.type		.nv.reservedSmem.offset0,@object
	.size		.nv.reservedSmem.offset0,0x4
	.type		.nv.reservedSmem.cap,@object
	.size		.nv.reservedSmem.cap,0x4
